//
// Generated by NVIDIA NVVM Compiler
//
// Compiler Build ID: CL-36424714
// Cuda compilation tools, release 13.0, V13.0.88
// Based on NVVM 20.0.0
//

.version 9.0
.target sm_100
.address_size 64

	// .globl	_Z11partialScanPjS_S_m
// _ZZ11partialScanPjS_S_mE4temp has been demoted

.visible .entry _Z11partialScanPjS_S_m(
	.param .u64 .ptr .align 1 _Z11partialScanPjS_S_m_param_0,
	.param .u64 .ptr .align 1 _Z11partialScanPjS_S_m_param_1,
	.param .u64 .ptr .align 1 _Z11partialScanPjS_S_m_param_2,
	.param .u64 _Z11partialScanPjS_S_m_param_3
)
{
	.reg .pred 	%p<5>;
	.reg .b32 	%r<18>;
	.reg .b64 	%rd<15>;
	// demoted variable
	.shared .align 4 .b8 _ZZ11partialScanPjS_S_mE4temp[16];
	ld.param.u64 	%rd3, [_Z11partialScanPjS_S_m_param_0];
	ld.param.u64 	%rd5, [_Z11partialScanPjS_S_m_param_1];
	ld.param.u64 	%rd4, [_Z11partialScanPjS_S_m_param_2];
	ld.param.u64 	%rd6, [_Z11partialScanPjS_S_m_param_3];
	cvta.to.global.u64 	%rd1, %rd5;
	mov.u32 	%r1, %tid.x;
	mov.u32 	%r2, %ctaid.x;
	shl.b32 	%r4, %r2, 2;
	add.s32 	%r5, %r4, %r1;
	cvt.u64.u32 	%rd2, %r5;
	setp.le.u64 	%p1, %rd6, %rd2;
	shl.b32 	%r6, %r1, 2;
	mov.u32 	%r7, _ZZ11partialScanPjS_S_mE4temp;
	add.s32 	%r3, %r7, %r6;
	@%p1 bra 	$L__BB0_2;
	cvta.to.global.u64 	%rd7, %rd3;
	shl.b64 	%rd8, %rd2, 2;
	add.s64 	%rd9, %rd7, %rd8;
	ld.global.u32 	%r8, [%rd9];
	st.shared.u32 	[%r3], %r8;
$L__BB0_2:
	bar.sync 	0;
	setp.gt.u32 	%p2, %r1, 2;
	@%p2 bra 	$L__BB0_4;
	ld.shared.u32 	%r9, [%r3];
	ld.shared.u32 	%r10, [%r3+4];
	add.s32 	%r11, %r10, %r9;
	st.shared.u32 	[%r3+4], %r11;
$L__BB0_4:
	bar.sync 	0;
	setp.gt.u32 	%p3, %r1, 1;
	@%p3 bra 	$L__BB0_6;
	ld.shared.u32 	%r12, [%r3];
	ld.shared.u32 	%r13, [%r3+8];
	add.s32 	%r14, %r13, %r12;
	st.shared.u32 	[%r3+8], %r14;
$L__BB0_6:
	setp.gt.u32 	%p4, %r1, 2;
	bar.sync 	0;
	@%p4 bra 	$L__BB0_8;
	ld.shared.u32 	%r15, [%r3];
	shl.b64 	%rd10, %rd2, 2;
	add.s64 	%rd11, %rd1, %rd10;
	st.global.u32 	[%rd11+4], %r15;
$L__BB0_8:
	cvta.to.global.u64 	%rd12, %rd4;
	mov.b32 	%r16, 0;
	st.global.u32 	[%rd1], %r16;
	ld.shared.u32 	%r17, [_ZZ11partialScanPjS_S_mE4temp+12];
	mul.wide.u32 	%rd13, %r2, 4;
	add.s64 	%rd14, %rd12, %rd13;
	st.global.u32 	[%rd14], %r17;
	ret;

}
	// .globl	_Z7mapScanPjS_m
.visible .entry _Z7mapScanPjS_m(
	.param .u64 .ptr .align 1 _Z7mapScanPjS_m_param_0,
	.param .u64 .ptr .align 1 _Z7mapScanPjS_m_param_1,
	.param .u64 _Z7mapScanPjS_m_param_2
)
{
	.reg .pred 	%p<2>;
	.reg .b32 	%r<8>;
	.reg .b64 	%rd<11>;

	ld.param.u64 	%rd2, [_Z7mapScanPjS_m_param_0];
	ld.param.u64 	%rd3, [_Z7mapScanPjS_m_param_1];
	ld.param.u64 	%rd4, [_Z7mapScanPjS_m_param_2];
	mov.u32 	%r2, %tid.x;
	mov.u32 	%r1, %ctaid.x;
	shl.b32 	%r3, %r1, 2;
	add.s32 	%r4, %r3, %r2;
	cvt.u64.u32 	%rd1, %r4;
	setp.le.u64 	%p1, %rd4, %rd1;
	@%p1 bra 	$L__BB1_2;
	cvta.to.global.u64 	%rd5, %rd3;
	cvta.to.global.u64 	%rd6, %rd2;
	mul.wide.u32 	%rd7, %r1, 4;
	add.s64 	%rd8, %rd5, %rd7;
	ld.global.u32 	%r5, [%rd8];
	shl.b64 	%rd9, %rd1, 2;
	add.s64 	%rd10, %rd6, %rd9;
	ld.global.u32 	%r6, [%rd10];
	add.s32 	%r7, %r6, %r5;
	st.global.u32 	[%rd10], %r7;
$L__BB1_2:
	ret;

}
	// .globl	_Z12mapPredicatePjS_S_im
.visible .entry _Z12mapPredicatePjS_S_im(
	.param .u64 .ptr .align 1 _Z12mapPredicatePjS_S_im_param_0,
	.param .u64 .ptr .align 1 _Z12mapPredicatePjS_S_im_param_1,
	.param .u64 .ptr .align 1 _Z12mapPredicatePjS_S_im_param_2,
	.param .u32 _Z12mapPredicatePjS_S_im_param_3,
	.param .u64 _Z12mapPredicatePjS_S_im_param_4
)
{
	.reg .pred 	%p<2>;
	.reg .b32 	%r<10>;
	.reg .b64 	%rd<13>;

	ld.param.u64 	%rd2, [_Z12mapPredicatePjS_S_im_param_0];
	ld.param.u64 	%rd3, [_Z12mapPredicatePjS_S_im_param_1];
	ld.param.u64 	%rd4, [_Z12mapPredicatePjS_S_im_param_2];
	ld.param.u32 	%r1, [_Z12mapPredicatePjS_S_im_param_3];
	ld.param.u64 	%rd5, [_Z12mapPredicatePjS_S_im_param_4];
	mov.u32 	%r2, %tid.x;
	mov.u32 	%r3, %ctaid.x;
	shl.b32 	%r4, %r3, 2;
	add.s32 	%r5, %r4, %r2;
	cvt.u64.u32 	%rd1, %r5;
	setp.le.u64 	%p1, %rd5, %rd1;
	@%p1 bra 	$L__BB2_2;
	cvta.to.global.u64 	%rd6, %rd4;
	cvta.to.global.u64 	%rd7, %rd3;
	cvta.to.global.u64 	%rd8, %rd2;
	shl.b64 	%rd9, %rd1, 2;
	add.s64 	%rd10, %rd6, %rd9;
	ld.global.u32 	%r6, [%rd10];
	shr.u32 	%r7, %r6, %r1;
	and.b32  	%r8, %r7, 1;
	add.s64 	%rd11, %rd7, %rd9;
	st.global.u32 	[%rd11], %r8;
	xor.b32  	%r9, %r8, 1;
	add.s64 	%rd12, %rd8, %rd9;
	st.global.u32 	[%rd12], %r9;
$L__BB2_2:
	ret;

}
	// .globl	_Z7scatterPjS_S_S_S_S_S_S_m
.visible .entry _Z7scatterPjS_S_S_S_S_S_S_m(
	.param .u64 .ptr .align 1 _Z7scatterPjS_S_S_S_S_S_S_m_param_0,
	.param .u64 .ptr .align 1 _Z7scatterPjS_S_S_S_S_S_S_m_param_1,
	.param .u64 .ptr .align 1 _Z7scatterPjS_S_S_S_S_S_S_m_param_2,
	.param .u64 .ptr .align 1 _Z7scatterPjS_S_S_S_S_S_S_m_param_3,
	.param .u64 .ptr .align 1 _Z7scatterPjS_S_S_S_S_S_S_m_param_4,
	.param .u64 .ptr .align 1 _Z7scatterPjS_S_S_S_S_S_S_m_param_5,
	.param .u64 .ptr .align 1 _Z7scatterPjS_S_S_S_S_S_S_m_param_6,
	.param .u64 .ptr .align 1 _Z7scatterPjS_S_S_S_S_S_S_m_param_7,
	.param .u64 _Z7scatterPjS_S_S_S_S_S_S_m_param_8
)
{
	.reg .pred 	%p<3>;
	.reg .b32 	%r<16>;
	.reg .b64 	%rd<32>;

	ld.param.u64 	%rd4, [_Z7scatterPjS_S_S_S_S_S_S_m_param_0];
	ld.param.u64 	%rd5, [_Z7scatterPjS_S_S_S_S_S_S_m_param_1];
	ld.param.u64 	%rd6, [_Z7scatterPjS_S_S_S_S_S_S_m_param_2];
	ld.param.u64 	%rd7, [_Z7scatterPjS_S_S_S_S_S_S_m_param_3];
	ld.param.u64 	%rd9, [_Z7scatterPjS_S_S_S_S_S_S_m_param_4];
	ld.param.u64 	%rd8, [_Z7scatterPjS_S_S_S_S_S_S_m_param_5];
	ld.param.u64 	%rd10, [_Z7scatterPjS_S_S_S_S_S_S_m_param_6];
	ld.param.u64 	%rd11, [_Z7scatterPjS_S_S_S_S_S_S_m_param_8];
	cvta.to.global.u64 	%rd1, %rd10;
	cvta.to.global.u64 	%rd2, %rd9;
	mov.u32 	%r5, %tid.x;
	mov.u32 	%r6, %ctaid.x;
	shl.b32 	%r7, %r6, 2;
	add.s32 	%r8, %r7, %r5;
	shl.b64 	%rd12, %rd11, 2;
	add.s64 	%rd13, %rd2, %rd12;
	ld.global.u32 	%r9, [%rd13+-4];
	add.s64 	%rd14, %rd1, %rd12;
	ld.global.u32 	%r10, [%rd14+-4];
	add.s32 	%r1, %r10, %r9;
	cvt.u64.u32 	%rd3, %r8;
	setp.le.u64 	%p1, %rd11, %rd3;
	@%p1 bra 	$L__BB3_5;
	shl.b64 	%rd15, %rd3, 2;
	add.s64 	%rd16, %rd1, %rd15;
	ld.global.u32 	%r11, [%rd16];
	setp.eq.s32 	%p2, %r11, 0;
	@%p2 bra 	$L__BB3_3;
	add.s64 	%rd18, %rd2, %rd15;
	ld.global.u32 	%r15, [%rd18];
	bra.uni 	$L__BB3_4;
$L__BB3_3:
	cvta.to.global.u64 	%rd19, %rd8;
	add.s64 	%rd21, %rd19, %rd15;
	ld.global.u32 	%r12, [%rd21];
	add.s32 	%r15, %r1, %r12;
$L__BB3_4:
	cvta.to.global.u64 	%rd22, %rd4;
	add.s64 	%rd24, %rd22, %rd15;
	ld.global.u32 	%r13, [%rd24];
	cvta.to.global.u64 	%rd25, %rd5;
	mul.wide.s32 	%rd26, %r15, 4;
	add.s64 	%rd27, %rd25, %rd26;
	st.global.u32 	[%rd27], %r13;
	cvta.to.global.u64 	%rd28, %rd6;
	add.s64 	%rd29, %rd28, %rd15;
	ld.global.u32 	%r14, [%rd29];
	cvta.to.global.u64 	%rd30, %rd7;
	add.s64 	%rd31, %rd30, %rd26;
	st.global.u32 	[%rd31], %r14;
$L__BB3_5:
	ret;

}


// ===== COMPILED SASS (sm_100) =====

	.target	sm_100

	.elftype	@"ET_EXEC"


//--------------------- .note.nv.tkinfo           --------------------------
	.section	.note.nv.tkinfo,"",@"SHT_NOTE"
	.sectionflags	@"SHF_NOTE_NV_TKINFO"
	.tkinfo
        /*0018*/ 	.word	0x00000002
        /*0030*/ 	.string	""
        /*0030*/ 	.string	"ptxas"
        /*0030*/ 	.string	"Cuda compilation tools, release 13.0, V13.0.88"
        /*0030*/ 	.string	"Build cuda_13.0.r13.0/compiler.36424714_0"
        /*0030*/ 	.string	"-arch sm_100 -m 64 "



//--------------------- .note.nv.cuinfo           --------------------------
	.section	.note.nv.cuinfo,"",@"SHT_NOTE"
	.sectionflags	@"SHF_NOTE_NV_CUINFO"
        /*0018*/ 	.short	0x0002
        /*001a*/ 	.short	0x0064
        /*001c*/ 	.short	0x0082
	.zero		2


//--------------------- .nv.info                  --------------------------
	.section	.nv.info,"",@"SHT_CUDA_INFO"
	.align	4


	//----- nvinfo : EIATTR_REGCOUNT
	.align		4
        /*0000*/ 	.byte	0x04, 0x2f
        /*0002*/ 	.short	(.L_1 - .L_0)
	.align		4
.L_0:
        /*0004*/ 	.word	index@(_Z11partialScanPjS_S_m)
        /*0008*/ 	.word	0x00000014


	//----- nvinfo : EIATTR_FRAME_SIZE
	.align		4
.L_1:
        /*000c*/ 	.byte	0x04, 0x11
        /*000e*/ 	.short	(.L_3 - .L_2)
	.align		4
.L_2:
        /*0010*/ 	.word	index@(_Z11partialScanPjS_S_m)
        /*0014*/ 	.word	0x00000000


	//----- nvinfo : EIATTR_REGCOUNT
	.align		4
.L_3:
        /*0018*/ 	.byte	0x04, 0x2f
        /*001a*/ 	.short	(.L_5 - .L_4)
	.align		4
.L_4:
        /*001c*/ 	.word	index@(_Z7mapScanPjS_m)
        /*0020*/ 	.word	0x0000000a


	//----- nvinfo : EIATTR_FRAME_SIZE
	.align		4
.L_5:
        /*0024*/ 	.byte	0x04, 0x11
        /*0026*/ 	.short	(.L_7 - .L_6)
	.align		4
.L_6:
        /*0028*/ 	.word	index@(_Z7mapScanPjS_m)
        /*002c*/ 	.word	0x00000000


	//----- nvinfo : EIATTR_REGCOUNT
	.align		4
.L_7:
        /*0030*/ 	.byte	0x04, 0x2f
        /*0032*/ 	.short	(.L_9 - .L_8)
	.align		4
.L_8:
        /*0034*/ 	.word	index@(_Z12mapPredicatePjS_S_im)
        /*0038*/ 	.word	0x0000000e


	//----- nvinfo : EIATTR_FRAME_SIZE
	.align		4
.L_9:
        /*003c*/ 	.byte	0x04, 0x11
        /*003e*/ 	.short	(.L_11 - .L_10)
	.align		4
.L_10:
        /*0040*/ 	.word	index@(_Z12mapPredicatePjS_S_im)
        /*0044*/ 	.word	0x00000000


	//----- nvinfo : EIATTR_REGCOUNT
	.align		4
.L_11:
        /*0048*/ 	.byte	0x04, 0x2f
        /*004a*/ 	.short	(.L_13 - .L_12)
	.align		4
.L_12:
        /*004c*/ 	.word	index@(_Z7scatterPjS_S_S_S_S_S_S_m)
        /*0050*/ 	.word	0x00000014


	//----- nvinfo : EIATTR_FRAME_SIZE
	.align		4
.L_13:
        /*0054*/ 	.byte	0x04, 0x11
        /*0056*/ 	.short	(.L_15 - .L_14)
	.align		4
.L_14:
        /*0058*/ 	.word	index@(_Z7scatterPjS_S_S_S_S_S_S_m)
        /*005c*/ 	.word	0x00000000


	//----- nvinfo : EIATTR_MIN_STACK_SIZE
	.align		4
.L_15:
        /*0060*/ 	.byte	0x04, 0x12
        /*0062*/ 	.short	(.L_17 - .L_16)
	.align		4
.L_16:
        /*0064*/ 	.word	index@(_Z7scatterPjS_S_S_S_S_S_S_m)
        /*0068*/ 	.word	0x00000000


	//----- nvinfo : EIATTR_MIN_STACK_SIZE
	.align		4
.L_17:
        /*006c*/ 	.byte	0x04, 0x12
        /*006e*/ 	.short	(.L_19 - .L_18)
	.align		4
.L_18:
        /*0070*/ 	.word	index@(_Z12mapPredicatePjS_S_im)
        /*0074*/ 	.word	0x00000000


	//----- nvinfo : EIATTR_MIN_STACK_SIZE
	.align		4
.L_19:
        /*0078*/ 	.byte	0x04, 0x12
        /*007a*/ 	.short	(.L_21 - .L_20)
	.align		4
.L_20:
        /*007c*/ 	.word	index@(_Z7mapScanPjS_m)
        /*0080*/ 	.word	0x00000000


	//----- nvinfo : EIATTR_MIN_STACK_SIZE
	.align		4
.L_21:
        /*0084*/ 	.byte	0x04, 0x12
        /*0086*/ 	.short	(.L_23 - .L_22)
	.align		4
.L_22:
        /*0088*/ 	.word	index@(_Z11partialScanPjS_S_m)
        /*008c*/ 	.word	0x00000000
.L_23:


//--------------------- .nv.compat                --------------------------
	.section	.nv.compat,"",@"SHT_CUDA_COMPAT_INFO"
	.align	4
        /*0000*/ 	.byte	0x02, 0x09, 0x00, 0x00, 0x02, 0x02, 0x01, 0x00, 0x02, 0x05, 0x05, 0x00, 0x03, 0x07, 0x01, 0x01
        /*0010*/ 	.byte	0x02, 0x03, 0x00, 0x00, 0x02, 0x06, 0x01, 0x00, 0x04, 0x0b, 0x08, 0x00, 0x09, 0x00, 0x00, 0x00
        /*0020*/ 	.byte	0x00, 0x00, 0x00, 0x00


//--------------------- .nv.info._Z7scatterPjS_S_S_S_S_S_S_m --------------------------
	.section	.nv.info._Z7scatterPjS_S_S_S_S_S_S_m,"",@"SHT_CUDA_INFO"
	.sectionflags	@""
	.align	4


	//----- nvinfo : EIATTR_CUDA_API_VERSION
	.align		4
        /*0000*/ 	.byte	0x04, 0x37
        /*0002*/ 	.short	(.L_25 - .L_24)
.L_24:
        /*0004*/ 	.word	0x00000082


	//----- nvinfo : EIATTR_KPARAM_INFO
	.align		4
.L_25:
        /*0008*/ 	.byte	0x04, 0x17
        /*000a*/ 	.short	(.L_27 - .L_26)
.L_26:
        /*000c*/ 	.word	0x00000000
        /*0010*/ 	.short	0x0008
        /*0012*/ 	.short	0x0040
        /*0014*/ 	.byte	0x00, 0xf0, 0x21, 0x00


	//----- nvinfo : EIATTR_KPARAM_INFO
	.align		4
.L_27:
        /*0018*/ 	.byte	0x04, 0x17
        /*001a*/ 	.short	(.L_29 - .L_28)
.L_28:
        /*001c*/ 	.word	0x00000000
        /*0020*/ 	.short	0x0007
        /*0022*/ 	.short	0x0038
        /*0024*/ 	.byte	0x00, 0xf5, 0x21, 0x00


	//----- nvinfo : EIATTR_KPARAM_INFO
	.align		4
.L_29:
        /*0028*/ 	.byte	0x04, 0x17
        /*002a*/ 	.short	(.L_31 - .L_30)
.L_30:
        /*002c*/ 	.word	0x00000000
        /*0030*/ 	.short	0x0006
        /*0032*/ 	.short	0x0030
        /*0034*/ 	.byte	0x00, 0xf5, 0x21, 0x00


	//----- nvinfo : EIATTR_KPARAM_INFO
	.align		4
.L_31:
        /*0038*/ 	.byte	0x04, 0x17
        /*003a*/ 	.short	(.L_33 - .L_32)
.L_32:
        /*003c*/ 	.word	0x00000000
        /*0040*/ 	.short	0x0005
        /*0042*/ 	.short	0x0028
        /*0044*/ 	.byte	0x00, 0xf5, 0x21, 0x00


	//----- nvinfo : EIATTR_KPARAM_INFO
	.align		4
.L_33:
        /*0048*/ 	.byte	0x04, 0x17
        /*004a*/ 	.short	(.L_35 - .L_34)
.L_34:
        /*004c*/ 	.word	0x00000000
        /*0050*/ 	.short	0x0004
        /*0052*/ 	.short	0x0020
        /*0054*/ 	.byte	0x00, 0xf5, 0x21, 0x00


	//----- nvinfo : EIATTR_KPARAM_INFO
	.align		4
.L_35:
        /*0058*/ 	.byte	0x04, 0x17
        /*005a*/ 	.short	(.L_37 - .L_36)
.L_36:
        /*005c*/ 	.word	0x00000000
        /*0060*/ 	.short	0x0003
        /*0062*/ 	.short	0x0018
        /*0064*/ 	.byte	0x00, 0xf5, 0x21, 0x00


	//----- nvinfo : EIATTR_KPARAM_INFO
	.align		4
.L_37:
        /*0068*/ 	.byte	0x04, 0x17
        /*006a*/ 	.short	(.L_39 - .L_38)
.L_38:
        /*006c*/ 	.word	0x00000000
        /*0070*/ 	.short	0x0002
        /*0072*/ 	.short	0x0010
        /*0074*/ 	.byte	0x00, 0xf5, 0x21, 0x00


	//----- nvinfo : EIATTR_KPARAM_INFO
	.align		4
.L_39:
        /*0078*/ 	.byte	0x04, 0x17
        /*007a*/ 	.short	(.L_41 - .L_40)
.L_40:
        /*007c*/ 	.word	0x00000000
        /*0080*/ 	.short	0x0001
        /*0082*/ 	.short	0x0008
        /*0084*/ 	.byte	0x00, 0xf5, 0x21, 0x00


	//----- nvinfo : EIATTR_KPARAM_INFO
	.align		4
.L_41:
        /*0088*/ 	.byte	0x04, 0x17
        /*008a*/ 	.short	(.L_43 - .L_42)
.L_42:
        /*008c*/ 	.word	0x00000000
        /*0090*/ 	.short	0x0000
        /*0092*/ 	.short	0x0000
        /*0094*/ 	.byte	0x00, 0xf5, 0x21, 0x00


	//----- nvinfo : EIATTR_SPARSE_MMA_MASK
	.align		4
.L_43:
        /*0098*/ 	.byte	0x03, 0x50
        /*009a*/ 	.short	0x0000


	//----- nvinfo : EIATTR_MAXREG_COUNT
	.align		4
        /*009c*/ 	.byte	0x03, 0x1b
        /*009e*/ 	.short	0x00ff


	//----- nvinfo : EIATTR_MERCURY_ISA_VERSION
	.align		4
        /*00a0*/ 	.byte	0x03, 0x5f
        /*00a2*/ 	.short	0x0101


	//----- nvinfo : EIATTR_VRC_CTA_INIT_COUNT
	.align		4
        /*00a4*/ 	.byte	0x02, 0x4a
	.zero		1
	.zero		1


	//----- nvinfo : EIATTR_EXIT_INSTR_OFFSETS
	.align		4
        /*00a8*/ 	.byte	0x04, 0x1c
        /*00aa*/ 	.short	(.L_45 - .L_44)


	//   ....[0]....
.L_44:
        /*00ac*/ 	.word	0x00000130


	//   ....[1]....
        /*00b0*/ 	.word	0x00000330


	//----- nvinfo : EIATTR_CBANK_PARAM_SIZE
	.align		4
.L_45:
        /*00b4*/ 	.byte	0x03, 0x19
        /*00b6*/ 	.short	0x0048


	//----- nvinfo : EIATTR_PARAM_CBANK
	.align		4
        /*00b8*/ 	.byte	0x04, 0x0a
        /*00ba*/ 	.short	(.L_47 - .L_46)
	.align		4
.L_46:
        /*00bc*/ 	.word	index@(.nv.constant0._Z7scatterPjS_S_S_S_S_S_S_m)
        /*00c0*/ 	.short	0x0380
        /*00c2*/ 	.short	0x0048


	//----- nvinfo : EIATTR_SW_WAR
	.align		4
.L_47:
        /*00c4*/ 	.byte	0x04, 0x36
        /*00c6*/ 	.short	(.L_49 - .L_48)
.L_48:
        /*00c8*/ 	.word	0x00000008
.L_49:


//--------------------- .nv.info._Z12mapPredicatePjS_S_im --------------------------
	.section	.nv.info._Z12mapPredicatePjS_S_im,"",@"SHT_CUDA_INFO"
	.sectionflags	@""
	.align	4


	//----- nvinfo : EIATTR_CUDA_API_VERSION
	.align		4
        /*0000*/ 	.byte	0x04, 0x37
        /*0002*/ 	.short	(.L_51 - .L_50)
.L_50:
        /*0004*/ 	.word	0x00000082


	//----- nvinfo : EIATTR_KPARAM_INFO
	.align		4
.L_51:
        /*0008*/ 	.byte	0x04, 0x17
        /*000a*/ 	.short	(.L_53 - .L_52)
.L_52:
        /*000c*/ 	.word	0x00000000
        /*0010*/ 	.short	0x0004
        /*0012*/ 	.short	0x0020
        /*0014*/ 	.byte	0x00, 0xf0, 0x21, 0x00


	//----- nvinfo : EIATTR_KPARAM_INFO
	.align		4
.L_53:
        /*0018*/ 	.byte	0x04, 0x17
        /*001a*/ 	.short	(.L_55 - .L_54)
.L_54:
        /*001c*/ 	.word	0x00000000
        /*0020*/ 	.short	0x0003
        /*0022*/ 	.short	0x0018
        /*0024*/ 	.byte	0x00, 0xf0, 0x11, 0x00


	//----- nvinfo : EIATTR_KPARAM_INFO
	.align		4
.L_55:
        /*0028*/ 	.byte	0x04, 0x17
        /*002a*/ 	.short	(.L_57 - .L_56)
.L_56:
        /*002c*/ 	.word	0x00000000
        /*0030*/ 	.short	0x0002
        /*0032*/ 	.short	0x0010
        /*0034*/ 	.byte	0x00, 0xf5, 0x21, 0x00


	//----- nvinfo : EIATTR_KPARAM_INFO
	.align		4
.L_57:
        /*0038*/ 	.byte	0x04, 0x17
        /*003a*/ 	.short	(.L_59 - .L_58)
.L_58:
        /*003c*/ 	.word	0x00000000
        /*0040*/ 	.short	0x0001
        /*0042*/ 	.short	0x0008
        /*0044*/ 	.byte	0x00, 0xf5, 0x21, 0x00


	//----- nvinfo : EIATTR_KPARAM_INFO
	.align		4
.L_59:
        /*0048*/ 	.byte	0x04, 0x17
        /*004a*/ 	.short	(.L_61 - .L_60)
.L_60:
        /*004c*/ 	.word	0x00000000
        /*0050*/ 	.short	0x0000
        /*0052*/ 	.short	0x0000
        /*0054*/ 	.byte	0x00, 0xf5, 0x21, 0x00


	//----- nvinfo : EIATTR_SPARSE_MMA_MASK
	.align		4
.L_61:
        /*0058*/ 	.byte	0x03, 0x50
        /*005a*/ 	.short	0x0000


	//----- nvinfo : EIATTR_MAXREG_COUNT
	.align		4
        /*005c*/ 	.byte	0x03, 0x1b
        /*005e*/ 	.short	0x00ff


	//----- nvinfo : EIATTR_MERCURY_ISA_VERSION
	.align		4
        /*0060*/ 	.byte	0x03, 0x5f
        /*0062*/ 	.short	0x0101


	//----- nvinfo : EIATTR_VRC_CTA_INIT_COUNT
	.align		4
        /*0064*/ 	.byte	0x02, 0x4a
	.zero		1
	.zero		1


	//----- nvinfo : EIATTR_EXIT_INSTR_OFFSETS
	.align		4
        /*0068*/ 	.byte	0x04, 0x1c
        /*006a*/ 	.short	(.L_63 - .L_62)


	//   ....[0]....
.L_62:
        /*006c*/ 	.word	0x00000070


	//   ....[1]....
        /*0070*/ 	.word	0x000001a0


	//----- nvinfo : EIATTR_CBANK_PARAM_SIZE
	.align		4
.L_63:
        /*0074*/ 	.byte	0x03, 0x19
        /*0076*/ 	.short	0x0028


	//----- nvinfo : EIATTR_PARAM_CBANK
	.align		4
        /*0078*/ 	.byte	0x04, 0x0a
        /*007a*/ 	.short	(.L_65 - .L_64)
	.align		4
.L_64:
        /*007c*/ 	.word	index@(.nv.constant0._Z12mapPredicatePjS_S_im)
        /*0080*/ 	.short	0x0380
        /*0082*/ 	.short	0x0028


	//----- nvinfo : EIATTR_SW_WAR
	.align		4
.L_65:
        /*0084*/ 	.byte	0x04, 0x36
        /*0086*/ 	.short	(.L_67 - .L_66)
.L_66:
        /*0088*/ 	.word	0x00000008
.L_67:


//--------------------- .nv.info._Z7mapScanPjS_m  --------------------------
	.section	.nv.info._Z7mapScanPjS_m,"",@"SHT_CUDA_INFO"
	.sectionflags	@""
	.align	4


	//----- nvinfo : EIATTR_CUDA_API_VERSION
	.align		4
        /*0000*/ 	.byte	0x04, 0x37
        /*0002*/ 	.short	(.L_69 - .L_68)
.L_68:
        /*0004*/ 	.word	0x00000082


	//----- nvinfo : EIATTR_KPARAM_INFO
	.align		4
.L_69:
        /*0008*/ 	.byte	0x04, 0x17
        /*000a*/ 	.short	(.L_71 - .L_70)
.L_70:
        /*000c*/ 	.word	0x00000000
        /*0010*/ 	.short	0x0002
        /*0012*/ 	.short	0x0010
        /*0014*/ 	.byte	0x00, 0xf0, 0x21, 0x00


	//----- nvinfo : EIATTR_KPARAM_INFO
	.align		4
.L_71:
        /*0018*/ 	.byte	0x04, 0x17
        /*001a*/ 	.short	(.L_73 - .L_72)
.L_72:
        /*001c*/ 	.word	0x00000000
        /*0020*/ 	.short	0x0001
        /*0022*/ 	.short	0x0008
        /*0024*/ 	.byte	0x00, 0xf5, 0x21, 0x00


	//----- nvinfo : EIATTR_KPARAM_INFO
	.align		4
.L_73:
        /*0028*/ 	.byte	0x04, 0x17
        /*002a*/ 	.short	(.L_75 - .L_74)
.L_74:
        /*002c*/ 	.word	0x00000000
        /*0030*/ 	.short	0x0000
        /*0032*/ 	.short	0x0000
        /*0034*/ 	.byte	0x00, 0xf5, 0x21, 0x00


	//----- nvinfo : EIATTR_SPARSE_MMA_MASK
	.align		4
.L_75:
        /*0038*/ 	.byte	0x03, 0x50
        /*003a*/ 	.short	0x0000


	//----- nvinfo : EIATTR_MAXREG_COUNT
	.align		4
        /*003c*/ 	.byte	0x03, 0x1b
        /*003e*/ 	.short	0x00ff


	//----- nvinfo : EIATTR_MERCURY_ISA_VERSION
	.align		4
        /*0040*/ 	.byte	0x03, 0x5f
        /*0042*/ 	.short	0x0101


	//----- nvinfo : EIATTR_VRC_CTA_INIT_COUNT
	.align		4
        /*0044*/ 	.byte	0x02, 0x4a
	.zero		1
	.zero		1


	//----- nvinfo : EIATTR_EXIT_INSTR_OFFSETS
	.align		4
        /*0048*/ 	.byte	0x04, 0x1c
        /*004a*/ 	.short	(.L_77 - .L_76)


	//   ....[0]....
.L_76:
        /*004c*/ 	.word	0x00000070


	//   ....[1]....
        /*0050*/ 	.word	0x00000120


	//----- nvinfo : EIATTR_CBANK_PARAM_SIZE
	.align		4
.L_77:
        /*0054*/ 	.byte	0x03, 0x19
        /*0056*/ 	.short	0x0018


	//----- nvinfo : EIATTR_PARAM_CBANK
	.align		4
        /*0058*/ 	.byte	0x04, 0x0a
        /*005a*/ 	.short	(.L_79 - .L_78)
	.align		4
.L_78:
        /*005c*/ 	.word	index@(.nv.constant0._Z7mapScanPjS_m)
        /*0060*/ 	.short	0x0380
        /*0062*/ 	.short	0x0018


	//----- nvinfo : EIATTR_SW_WAR
	.align		4
.L_79:
        /*0064*/ 	.byte	0x04, 0x36
        /*0066*/ 	.short	(.L_81 - .L_80)
.L_80:
        /*0068*/ 	.word	0x00000008
.L_81:


//--------------------- .nv.info._Z11partialScanPjS_S_m --------------------------
	.section	.nv.info._Z11partialScanPjS_S_m,"",@"SHT_CUDA_INFO"
	.sectionflags	@""
	.align	4


	//----- nvinfo : EIATTR_CUDA_API_VERSION
	.align		4
        /*0000*/ 	.byte	0x04, 0x37
        /*0002*/ 	.short	(.L_83 - .L_82)
.L_82:
        /*0004*/ 	.word	0x00000082


	//----- nvinfo : EIATTR_KPARAM_INFO
	.align		4
.L_83:
        /*0008*/ 	.byte	0x04, 0x17
        /*000a*/ 	.short	(.L_85 - .L_84)
.L_84:
        /*000c*/ 	.word	0x00000000
        /*0010*/ 	.short	0x0003
        /*0012*/ 	.short	0x0018
        /*0014*/ 	.byte	0x00, 0xf0, 0x21, 0x00


	//----- nvinfo : EIATTR_KPARAM_INFO
	.align		4
.L_85:
        /*0018*/ 	.byte	0x04, 0x17
        /*001a*/ 	.short	(.L_87 - .L_86)
.L_86:
        /*001c*/ 	.word	0x00000000
        /*0020*/ 	.short	0x0002
        /*0022*/ 	.short	0x0010
        /*0024*/ 	.byte	0x00, 0xf5, 0x21, 0x00


	//----- nvinfo : EIATTR_KPARAM_INFO
	.align		4
.L_87:
        /*0028*/ 	.byte	0x04, 0x17
        /*002a*/ 	.short	(.L_89 - .L_88)
.L_88:
        /*002c*/ 	.word	0x00000000
        /*0030*/ 	.short	0x0001
        /*0032*/ 	.short	0x0008
        /*0034*/ 	.byte	0x00, 0xf5, 0x21, 0x00


	//----- nvinfo : EIATTR_KPARAM_INFO
	.align		4
.L_89:
        /*0038*/ 	.byte	0x04, 0x17
        /*003a*/ 	.short	(.L_91 - .L_90)
.L_90:
        /*003c*/ 	.word	0x00000000
        /*0040*/ 	.short	0x0000
        /*0042*/ 	.short	0x0000
        /*0044*/ 	.byte	0x00, 0xf5, 0x21, 0x00


	//----- nvinfo : EIATTR_SPARSE_MMA_MASK
	.align		4
.L_91:
        /*0048*/ 	.byte	0x03, 0x50
        /*004a*/ 	.short	0x0000


	//----- nvinfo : EIATTR_MAXREG_COUNT
	.align		4
        /*004c*/ 	.byte	0x03, 0x1b
        /*004e*/ 	.short	0x00ff


	//----- nvinfo : EIATTR_NUM_BARRIERS
	.align		4
        /*0050*/ 	.byte	0x02, 0x4c
        /*0052*/ 	.byte	0x01
	.zero		1


	//----- nvinfo : EIATTR_MERCURY_ISA_VERSION
	.align		4
        /*0054*/ 	.byte	0x03, 0x5f
        /*0056*/ 	.short	0x0101


	//----- nvinfo : EIATTR_VRC_CTA_INIT_COUNT
	.align		4
        /*0058*/ 	.byte	0x02, 0x4a
	.zero		1
	.zero		1


	//----- nvinfo : EIATTR_EXIT_INSTR_OFFSETS
	.align		4
        /*005c*/ 	.byte	0x04, 0x1c
        /*005e*/ 	.short	(.L_93 - .L_92)


	//   ....[0]....
.L_92:
        /*0060*/ 	.word	0x00000290


	//----- nvinfo : EIATTR_CBANK_PARAM_SIZE
	.align		4
.L_93:
        /*0064*/ 	.byte	0x03, 0x19
        /*0066*/ 	.short	0x0020


	//----- nvinfo : EIATTR_PARAM_CBANK
	.align		4
        /*0068*/ 	.byte	0x04, 0x0a
        /*006a*/ 	.short	(.L_95 - .L_94)
	.align		4
.L_94:
        /*006c*/ 	.word	index@(.nv.constant0._Z11partialScanPjS_S_m)
        /*0070*/ 	.short	0x0380
        /*0072*/ 	.short	0x0020


	//----- nvinfo : EIATTR_SW_WAR
	.align		4
.L_95:
        /*0074*/ 	.byte	0x04, 0x36
        /*0076*/ 	.short	(.L_97 - .L_96)
.L_96:
        /*0078*/ 	.word	0x00000008
.L_97:


//--------------------- .nv.callgraph             --------------------------
	.section	.nv.callgraph,"",@"SHT_CUDA_CALLGRAPH"
	.align	4
	.sectionentsize	8
	.align		4
        /*0000*/ 	.word	0x00000000
	.align		4
        /*0004*/ 	.word	0xffffffff
	.align		4
        /*0008*/ 	.word	0x00000000
	.align		4
        /*000c*/ 	.word	0xfffffffe
	.align		4
        /*0010*/ 	.word	0x00000000
	.align		4
        /*0014*/ 	.word	0xfffffffd
	.align		4
        /*0018*/ 	.word	0x00000000
	.align		4
        /*001c*/ 	.word	0xfffffffc


//--------------------- .text._Z7scatterPjS_S_S_S_S_S_S_m --------------------------
	.section	.text._Z7scatterPjS_S_S_S_S_S_S_m,"ax",@progbits
	.align	128
        .global         _Z7scatterPjS_S_S_S_S_S_S_m
        .type           _Z7scatterPjS_S_S_S_S_S_S_m,@function
        .size           _Z7scatterPjS_S_S_S_S_S_S_m,(.L_x_4 - _Z7scatterPjS_S_S_S_S_S_S_m)
        .other          _Z7scatterPjS_S_S_S_S_S_S_m,@"STO_CUDA_ENTRY STV_DEFAULT"
_Z7scatterPjS_S_S_S_S_S_S_m:
.text._Z7scatterPjS_S_S_S_S_S_S_m:
[----:B------:R-:W-:Y:S01]  /*0000*/  LDC R1, c[0x0][0x37c] ;  /* 0x0000df00ff017b82 */ /* 0x000fe20000000800 */
[----:B------:R-:W0:Y:S01]  /*0010*/  S2R R0, SR_TID.X ;  /* 0x0000000000007919 */ /* 0x000e220000002100 */
[----:B------:R-:W1:Y:S01]  /*0020*/  LDCU.64 UR8, c[0x0][0x3c0] ;  /* 0x00007800ff0877ac */ /* 0x000e620008000a00 */
[----:B------:R-:W0:Y:S01]  /*0030*/  S2R R3, SR_CTAID.X ;  /* 0x0000000000037919 */ /* 0x000e220000002500 */
[----:B------:R-:W2:Y:S01]  /*0040*/  LDCU.64 UR10, c[0x0][0x3a0] ;  /* 0x00007400ff0a77ac */ /* 0x000ea20008000a00 */
[----:B------:R-:W3:Y:S01]  /*0050*/  LDCU.64 UR12, c[0x0][0x3b0] ;  /* 0x00007600ff0c77ac */ /* 0x000ee20008000a00 */
[----:B-1----:R-:W-:Y:S02]  /*0060*/  USHF.L.U32 UR4, UR8, 0x2, URZ ;  /* 0x0000000208047899 */ /* 0x002fe400080006ff */
[----:B------:R-:W-:Y:S02]  /*0070*/  USHF.L.U64.HI UR5, UR8, 0x2, UR9 ;  /* 0x0000000208057899 */ /* 0x000fe40008010209 */
[----:B--2---:R-:W-:-:S02]  /*0080*/  UIADD3 UR6, UP0, UPT, UR4, UR10, URZ ;  /* 0x0000000a04067290 */ /* 0x004fc4000ff1e0ff */
[----:B---3--:R-:W-:Y:S02]  /*0090*/  UIADD3 UR4, UP1, UPT, UR4, UR12, URZ ;  /* 0x0000000c04047290 */ /* 0x008fe4000ff3e0ff */
[----:B------:R-:W-:Y:S02]  /*00a0*/  UIADD3.X UR7, UPT, UPT, UR5, UR11, URZ, UP0, !UPT ;  /* 0x0000000b05077290 */ /* 0x000fe400087fe4ff */
[----:B------:R-:W-:Y:S01]  /*00b0*/  IMAD.U32 R2, RZ, RZ, UR6 ;  /* 0x00000006ff027e24 */ /* 0x000fe2000f8e00ff */
[----:B------:R-:W-:Y:S01]  /*00c0*/  UIADD3.X UR5, UPT, UPT, UR5, UR13, URZ, UP1, !UPT ;  /* 0x0000000d05057290 */ /* 0x000fe20008ffe4ff */
[----:B------:R-:W-:Y:S02]  /*00d0*/  IMAD.U32 R4, RZ, RZ, UR4 ;  /* 0x00000004ff047e24 */ /* 0x000fe4000f8e00ff */
[----:B0-----:R-:W-:Y:S02]  /*00e0*/  IMAD R0, R3, 0x4, R0 ;  /* 0x0000000403007824 */ /* 0x001fe400078e0200 */
[----:B------:R-:W-:-:S02]  /*00f0*/  IMAD.U32 R3, RZ, RZ, UR7 ;  /* 0x00000007ff037e24 */ /* 0x000fc4000f8e00ff */
[----:B------:R-:W-:Y:S01]  /*0100*/  IMAD.U32 R5, RZ, RZ, UR5 ;  /* 0x00000005ff057e24 */ /* 0x000fe2000f8e00ff */
[----:B------:R-:W-:-:S04]  /*0110*/  ISETP.GE.U32.AND P0, PT, R0, UR8, PT ;  /* 0x0000000800007c0c */ /* 0x000fc8000bf06070 */
[----:B------:R-:W-:-:S13]  /*0120*/  ISETP.GE.U32.AND.EX P0, PT, RZ, UR9, PT, P0 ;  /* 0x00000009ff007c0c */ /* 0x000fda000bf06100 */
[----:B------:R-:W-:Y:S05]  /*0130*/  @P0 EXIT ;  /* 0x000000000000094d */ /* 0x000fea0003800000 */
[----:B------:R-:W0:Y:S01]  /*0140*/  LDCU.64 UR4, c[0x0][0x358] ;  /* 0x00006b00ff0477ac */ /* 0x000e220008000a00 */
[----:B------:R-:W-:Y:S01]  /*0150*/  IMAD.SHL.U32 R13, R0, 0x4, RZ ;  /* 0x00000004000d7824 */ /* 0x000fe200078e00ff */
[----:B------:R-:W-:Y:S01]  /*0160*/  SHF.R.U32.HI R0, RZ, 0x1e, R0 ;  /* 0x0000001eff007819 */ /* 0x000fe20000011600 */
[----:B------:R-:W1:Y:S01]  /*0170*/  LDC.64 R14, c[0x0][0x388] ;  /* 0x0000e200ff0e7b82 */ /* 0x000e620000000a00 */
[----:B------:R-:W2:Y:S02]  /*0180*/  LDCU.64 UR6, c[0x0][0x380] ;  /* 0x00007000ff0677ac */ /* 0x000ea40008000a00 */
[----:B------:R-:W-:-:S04]  /*0190*/  IADD3 R6, P0, PT, R13, UR12, RZ ;  /* 0x0000000c0d067c10 */ /* 0x000fc8000ff1e0ff */
[----:B------:R-:W-:-:S05]  /*01a0*/  IADD3.X R7, PT, PT, R0, UR13, RZ, P0, !PT ;  /* 0x0000000d00077c10 */ /* 0x000fca00087fe4ff */
[----:B0-----:R-:W3:Y:S04]  /*01b0*/  LDG.E R6, desc[UR4][R6.64] ;  /* 0x0000000406067981 */ /* 0x001ee8000c1e1900 */
[----:B------:R-:W4:Y:S04]  /*01c0*/  LDG.E R2, desc[UR4][R2.64+-0x4] ;  /* 0xfffffc0402027981 */ /* 0x000f28000c1e1900 */
[----:B------:R-:W4:Y:S01]  /*01d0*/  LDG.E R5, desc[UR4][R4.64+-0x4] ;  /* 0xfffffc0404057981 */ /* 0x000f22000c1e1900 */
[----:B---3--:R-:W-:-:S13]  /*01e0*/  ISETP.NE.AND P0, PT, R6, RZ, PT ;  /* 0x000000ff0600720c */ /* 0x008fda0003f05270 */
[----:B------:R-:W0:Y:S01]  /*01f0*/  @!P0 LDC.64 R10, c[0x0][0x3a8] ;  /* 0x0000ea00ff0a8b82 */ /* 0x000e220000000a00 */
[----:B------:R-:W-:-:S04]  /*0200*/  @P0 IADD3 R8, P1, PT, R13, UR10, RZ ;  /* 0x0000000a0d080c10 */ /* 0x000fc8000ff3e0ff */
[----:B------:R-:W-:Y:S02]  /*0210*/  @P0 IADD3.X R9, PT, PT, R0, UR11, RZ, P1, !PT ;  /* 0x0000000b00090c10 */ /* 0x000fe40008ffe4ff */
[----:B--2---:R-:W-:-:S03]  /*0220*/  IADD3 R6, P1, PT, R13, UR6, RZ ;  /* 0x000000060d067c10 */ /* 0x004fc6000ff3e0ff */
[----:B------:R-:W1:Y:S01]  /*0230*/  @P0 LDG.E R17, desc[UR4][R8.64] ;  /* 0x0000000408110981 */ /* 0x000e62000c1e1900 */
[----:B0-----:R-:W-:-:S05]  /*0240*/  @!P0 IADD3 R10, P2, PT, R13, R10, RZ ;  /* 0x0000000a0d0a8210 */ /* 0x001fca0007f5e0ff */
[C---:B------:R-:W-:Y:S01]  /*0250*/  @!P0 IMAD.X R11, R0.reuse, 0x1, R11, P2 ;  /* 0x00000001000b8824 */ /* 0x040fe200010e060b */
[----:B------:R-:W-:Y:S01]  /*0260*/  IADD3.X R7, PT, PT, R0, UR7, RZ, P1, !PT ;  /* 0x0000000700077c10 */ /* 0x000fe20008ffe4ff */
[----:B------:R-:W0:Y:S03]  /*0270*/  LDCU.64 UR6, c[0x0][0x390] ;  /* 0x00007200ff0677ac */ /* 0x000e260008000a00 */
[----:B------:R-:W4:Y:S04]  /*0280*/  @!P0 LDG.E R10, desc[UR4][R10.64] ;  /* 0x000000040a0a8981 */ /* 0x000f28000c1e1900 */
[----:B------:R-:W2:Y:S01]  /*0290*/  LDG.E R7, desc[UR4][R6.64] ;  /* 0x0000000406077981 */ /* 0x000ea2000c1e1900 */
[----:B----4-:R-:W-:-:S02]  /*02a0*/  @!P0 IADD3 R17, PT, PT, R10, R5, R2 ;  /* 0x000000050a118210 */ /* 0x010fc40007ffe002 */
[----:B0-----:R-:W-:Y:S01]  /*02b0*/  IADD3 R12, P0, PT, R13, UR6, RZ ;  /* 0x000000060d0c7c10 */ /* 0x001fe2000ff1e0ff */
[----:B------:R-:W0:Y:S02]  /*02c0*/  LDC.64 R4, c[0x0][0x398] ;  /* 0x0000e600ff047b82 */ /* 0x000e240000000a00 */
[----:B-1----:R-:W-:Y:S01]  /*02d0*/  IMAD.WIDE R2, R17, 0x4, R14 ;  /* 0x0000000411027825 */ /* 0x002fe200078e020e */
[----:B------:R-:W-:-:S04]  /*02e0*/  IADD3.X R13, PT, PT, R0, UR7, RZ, P0, !PT ;  /* 0x00000007000d7c10 */ /* 0x000fc800087fe4ff */
[----:B--2---:R-:W-:Y:S04]  /*02f0*/  STG.E desc[UR4][R2.64], R7 ;  /* 0x0000000702007986 */ /* 0x004fe8000c101904 */
[----:B------:R-:W2:Y:S01]  /*0300*/  LDG.E R13, desc[UR4][R12.64] ;  /* 0x000000040c0d7981 */ /* 0x000ea2000c1e1900 */
[----:B0-----:R-:W-:-:S05]  /*0310*/  IMAD.WIDE R4, R17, 0x4, R4 ;  /* 0x0000000411047825 */ /* 0x001fca00078e0204 */
[----:B--2---:R-:W-:Y:S01]  /*0320*/  STG.E desc[UR4][R4.64], R13 ;  /* 0x0000000d04007986 */ /* 0x004fe2000c101904 */
[----:B------:R-:W-:Y:S05]  /*0330*/  EXIT ;  /* 0x000000000000794d */ /* 0x000fea0003800000 */
.L_x_0:
[----:B------:R-:W-:-:S00]  /*0340*/  BRA `(.L_x_0) ;  /* 0xfffffffc00fc7947 */ /* 0x000fc0000383ffff */
[----:B------:R-:W-:-:S00]  /*0350*/  NOP ;  /* 0x0000000000007918 */ /* 0x000fc00000000000 */
        /* <DEDUP_REMOVED lines=10> */
.L_x_4:


//--------------------- .text._Z12mapPredicatePjS_S_im --------------------------
	.section	.text._Z12mapPredicatePjS_S_im,"ax",@progbits
	.align	128
        .global         _Z12mapPredicatePjS_S_im
        .type           _Z12mapPredicatePjS_S_im,@function
        .size           _Z12mapPredicatePjS_S_im,(.L_x_5 - _Z12mapPredicatePjS_S_im)
        .other          _Z12mapPredicatePjS_S_im,@"STO_CUDA_ENTRY STV_DEFAULT"
_Z12mapPredicatePjS_S_im:
.text._Z12mapPredicatePjS_S_im:
[----:B------:R-:W-:Y:S01]  /*0000*/  LDC R1, c[0x0][0x37c] ;  /* 0x0000df00ff017b82 */ /* 0x000fe20000000800 */
[----:B------:R-:W0:Y:S01]  /*0010*/  S2R R0, SR_TID.X ;  /* 0x0000000000007919 */ /* 0x000e220000002100 */
[----:B------:R-:W1:Y:S01]  /*0020*/  LDCU.64 UR4, c[0x0][0x3a0] ;  /* 0x00007400ff0477ac */ /* 0x000e620008000a00 */
[----:B------:R-:W0:Y:S02]  /*0030*/  S2R R3, SR_CTAID.X ;  /* 0x0000000000037919 */ /* 0x000e240000002500 */
[----:B0-----:R-:W-:-:S05]  /*0040*/  IMAD R0, R3, 0x4, R0 ;  /* 0x0000000403007824 */ /* 0x001fca00078e0200 */
[----:B-1----:R-:W-:-:S04]  /*0050*/  ISETP.GE.U32.AND P0, PT, R0, UR4, PT ;  /* 0x0000000400007c0c */ /* 0x002fc8000bf06070 */
[----:B------:R-:W-:-:S13]  /*0060*/  ISETP.GE.U32.AND.EX P0, PT, RZ, UR5, PT, P0 ;  /* 0x00000005ff007c0c */ /* 0x000fda000bf06100 */
[----:B------:R-:W-:Y:S05]  /*0070*/  @P0 EXIT ;  /* 0x000000000000094d */ /* 0x000fea0003800000 */
[----:B------:R-:W0:Y:S01]  /*0080*/  LDCU.64 UR6, c[0x0][0x390] ;  /* 0x00007200ff0677ac */ /* 0x000e220008000a00 */
[----:B------:R-:W-:Y:S01]  /*0090*/  IMAD.SHL.U32 R6, R0, 0x4, RZ ;  /* 0x0000000400067824 */ /* 0x000fe200078e00ff */
[----:B------:R-:W-:Y:S01]  /*00a0*/  SHF.R.U32.HI R7, RZ, 0x1e, R0 ;  /* 0x0000001eff077819 */ /* 0x000fe20000011600 */
[----:B------:R-:W1:Y:S01]  /*00b0*/  LDCU.64 UR4, c[0x0][0x358] ;  /* 0x00006b00ff0477ac */ /* 0x000e620008000a00 */
[----:B------:R-:W2:Y:S02]  /*00c0*/  LDCU.128 UR8, c[0x0][0x380] ;  /* 0x00007000ff0877ac */ /* 0x000ea40008000c00 */
[----:B0-----:R-:W-:Y:S01]  /*00d0*/  IADD3 R2, P0, PT, R6, UR6, RZ ;  /* 0x0000000606027c10 */ /* 0x001fe2000ff1e0ff */
[----:B------:R-:W0:Y:S03]  /*00e0*/  LDCU UR6, c[0x0][0x398] ;  /* 0x00007300ff0677ac */ /* 0x000e260008000800 */
[----:B------:R-:W-:-:S05]  /*00f0*/  IADD3.X R3, PT, PT, R7, UR7, RZ, P0, !PT ;  /* 0x0000000707037c10 */ /* 0x000fca00087fe4ff */
[----:B-1----:R-:W0:Y:S01]  /*0100*/  LDG.E R2, desc[UR4][R2.64] ;  /* 0x0000000402027981 */ /* 0x002e22000c1e1900 */
[C---:B--2---:R-:W-:Y:S02]  /*0110*/  IADD3 R4, P0, PT, R6.reuse, UR10, RZ ;  /* 0x0000000a06047c10 */ /* 0x044fe4000ff1e0ff */
[----:B------:R-:W-:Y:S02]  /*0120*/  IADD3 R6, P1, PT, R6, UR8, RZ ;  /* 0x0000000806067c10 */ /* 0x000fe4000ff3e0ff */
[C---:B------:R-:W-:Y:S02]  /*0130*/  IADD3.X R5, PT, PT, R7.reuse, UR11, RZ, P0, !PT ;  /* 0x0000000b07057c10 */ /* 0x040fe400087fe4ff */
[----:B------:R-:W-:Y:S02]  /*0140*/  IADD3.X R7, PT, PT, R7, UR9, RZ, P1, !PT ;  /* 0x0000000907077c10 */ /* 0x000fe40008ffe4ff */
[----:B0-----:R-:W-:-:S04]  /*0150*/  SHF.R.U32.HI R0, RZ, UR6, R2 ;  /* 0x00000006ff007c19 */ /* 0x001fc80008011602 */
[----:B------:R-:W-:-:S04]  /*0160*/  LOP3.LUT R9, R0, 0x1, RZ, 0xc0, !PT ;  /* 0x0000000100097812 */ /* 0x000fc800078ec0ff */
[----:B------:R-:W-:Y:S01]  /*0170*/  LOP3.LUT R11, R9, 0x1, RZ, 0x3c, !PT ;  /* 0x00000001090b7812 */ /* 0x000fe200078e3cff */
[----:B------:R-:W-:Y:S04]  /*0180*/  STG.E desc[UR4][R4.64], R9 ;  /* 0x0000000904007986 */ /* 0x000fe8000c101904 */
[----:B------:R-:W-:Y:S01]  /*0190*/  STG.E desc[UR4][R6.64], R11 ;  /* 0x0000000b06007986 */ /* 0x000fe2000c101904 */
[----:B------:R-:W-:Y:S05]  /*01a0*/  EXIT ;  /* 0x000000000000794d */ /* 0x000fea0003800000 */
.L_x_1:
        /* <DEDUP_REMOVED lines=13> */
.L_x_5:


//--------------------- .text._Z7mapScanPjS_m     --------------------------
	.section	.text._Z7mapScanPjS_m,"ax",@progbits
	.align	128
        .global         _Z7mapScanPjS_m
        .type           _Z7mapScanPjS_m,@function
        .size           _Z7mapScanPjS_m,(.L_x_6 - _Z7mapScanPjS_m)
        .other          _Z7mapScanPjS_m,@"STO_CUDA_ENTRY STV_DEFAULT"
_Z7mapScanPjS_m:
.text._Z7mapScanPjS_m:
        /* <DEDUP_REMOVED lines=8> */
[----:B------:R-:W0:Y:S01]  /*0080*/  LDC.64 R2, c[0x0][0x388] ;  /* 0x0000e200ff027b82 */ /* 0x000e220000000a00 */
[----:B------:R-:W1:Y:S01]  /*0090*/  LDCU.64 UR6, c[0x0][0x380] ;  /* 0x00007000ff0677ac */ /* 0x000e620008000a00 */
[----:B------:R-:W2:Y:S01]  /*00a0*/  LDCU.64 UR4, c[0x0][0x358] ;  /* 0x00006b00ff0477ac */ /* 0x000ea20008000a00 */
[----:B-1----:R-:W-:Y:S01]  /*00b0*/  LEA R4, P0, R0, UR6, 0x2 ;  /* 0x0000000600047c11 */ /* 0x002fe2000f8010ff */
[----:B0-----:R-:W-:-:S03]  /*00c0*/  IMAD.WIDE.U32 R2, R5, 0x4, R2 ;  /* 0x0000000405027825 */ /* 0x001fc600078e0002 */
[----:B------:R-:W-:-:S03]  /*00d0*/  LEA.HI.X R5, R0, UR7, RZ, 0x2, P0 ;  /* 0x0000000700057c11 */ /* 0x000fc600080f14ff */
[----:B--2---:R-:W2:Y:S04]  /*00e0*/  LDG.E R2, desc[UR4][R2.64] ;  /* 0x0000000402027981 */ /* 0x004ea8000c1e1900 */
[----:B------:R-:W2:Y:S02]  /*00f0*/  LDG.E R7, desc[UR4][R4.64] ;  /* 0x0000000404077981 */ /* 0x000ea4000c1e1900 */
[----:B--2---:R-:W-:-:S05]  /*0100*/  IMAD.IADD R7, R2, 0x1, R7 ;  /* 0x0000000102077824 */ /* 0x004fca00078e0207 */
[----:B------:R-:W-:Y:S01]  /*0110*/  STG.E desc[UR4][R4.64], R7 ;  /* 0x0000000704007986 */ /* 0x000fe2000c101904 */
[----:B------:R-:W-:Y:S05]  /*0120*/  EXIT ;  /* 0x000000000000794d */ /* 0x000fea0003800000 */
.L_x_2:
        /* <DEDUP_REMOVED lines=13> */
.L_x_6:


//--------------------- .text._Z11partialScanPjS_S_m --------------------------
	.section	.text._Z11partialScanPjS_S_m,"ax",@progbits
	.align	128
        .global         _Z11partialScanPjS_S_m
        .type           _Z11partialScanPjS_S_m,@function
        .size           _Z11partialScanPjS_S_m,(.L_x_7 - _Z11partialScanPjS_S_m)
        .other          _Z11partialScanPjS_S_m,@"STO_CUDA_ENTRY STV_DEFAULT"
_Z11partialScanPjS_S_m:
.text._Z11partialScanPjS_S_m:
[----:B------:R-:W-:Y:S01]  /*0000*/  LDC R1, c[0x0][0x37c] ;  /* 0x0000df00ff017b82 */ /* 0x000fe20000000800 */
[----:B------:R-:W0:Y:S01]  /*0010*/  S2R R6, SR_TID.X ;  /* 0x0000000000067919 */ /* 0x000e220000002100 */
[----:B------:R-:W1:Y:S01]  /*0020*/  LDCU.64 UR4, c[0x0][0x398] ;  /* 0x00007300ff0477ac */ /* 0x000e620008000a00 */
[----:B------:R-:W0:Y:S01]  /*0030*/  S2R R15, SR_CTAID.X ;  /* 0x00000000000f7919 */ /* 0x000e220000002500 */
[----:B------:R-:W2:Y:S01]  /*0040*/  LDCU.64 UR6, c[0x0][0x358] ;  /* 0x00006b00ff0677ac */ /* 0x000ea20008000a00 */
[----:B0-----:R-:W-:-:S05]  /*0050*/  IMAD R0, R15, 0x4, R6 ;  /* 0x000000040f007824 */ /* 0x001fca00078e0206 */
[----:B-1----:R-:W-:-:S04]  /*0060*/  ISETP.GE.U32.AND P0, PT, R0, UR4, PT ;  /* 0x0000000400007c0c */ /* 0x002fc8000bf06070 */
[----:B------:R-:W-:-:S13]  /*0070*/  ISETP.GE.U32.AND.EX P0, PT, RZ, UR5, PT, P0 ;  /* 0x00000005ff007c0c */ /* 0x000fda000bf06100 */
[----:B------:R-:W0:Y:S02]  /*0080*/  @!P0 LDC.64 R2, c[0x0][0x380] ;  /* 0x0000e000ff028b82 */ /* 0x000e240000000a00 */
[----:B0-----:R-:W-:-:S04]  /*0090*/  @!P0 LEA R2, P1, R0, R2, 0x2 ;  /* 0x0000000200028211 */ /* 0x001fc800078210ff */
[----:B------:R-:W-:-:S06]  /*00a0*/  @!P0 LEA.HI.X R3, R0, R3, RZ, 0x2, P1 ;  /* 0x0000000300038211 */ /* 0x000fcc00008f14ff */
[----:B--2---:R-:W2:Y:S01]  /*00b0*/  @!P0 LDG.E R3, desc[UR6][R2.64] ;  /* 0x0000000602038981 */ /* 0x004ea2000c1e1900 */
[----:B------:R-:W0:Y:S01]  /*00c0*/  S2UR UR5, SR_CgaCtaId ;  /* 0x00000000000579c3 */ /* 0x000e220000008800 */
[----:B------:R-:W-:Y:S01]  /*00d0*/  UMOV UR4, 0x400 ;  /* 0x0000040000047882 */ /* 0x000fe20000000000 */
[----:B------:R-:W-:-:S13]  /*00e0*/  ISETP.GT.U32.AND P1, PT, R6, 0x2, PT ;  /* 0x000000020600780c */ /* 0x000fda0003f24070 */
[----:B------:R-:W1:Y:S01]  /*00f0*/  @!P1 LDC.64 R16, c[0x0][0x388] ;  /* 0x0000e200ff109b82 */ /* 0x000e620000000a00 */
[----:B0-----:R-:W-:-:S06]  /*0100*/  ULEA UR4, UR5, UR4, 0x18 ;  /* 0x0000000405047291 */ /* 0x001fcc000f8ec0ff */
[----:B------:R-:W-:-:S05]  /*0110*/  LEA R8, R6, UR4, 0x2 ;  /* 0x0000000406087c11 */ /* 0x000fca000f8e10ff */
[----:B--2---:R-:W-:Y:S01]  /*0120*/  @!P0 STS [R8], R3 ;  /* 0x0000000308008388 */ /* 0x004fe20000000800 */
[----:B------:R-:W-:Y:S01]  /*0130*/  BAR.SYNC.DEFER_BLOCKING 0x0 ;  /* 0x0000000000007b1d */ /* 0x000fe20000010000 */
[----:B------:R-:W-:-:S05]  /*0140*/  ISETP.GT.U32.AND P0, PT, R6, 0x1, PT ;  /* 0x000000010600780c */ /* 0x000fca0003f04070 */
[----:B------:R-:W-:Y:S04]  /*0150*/  @!P1 LDS R4, [R8] ;  /* 0x0000000008049984 */ /* 0x000fe80000000800 */
[----:B------:R-:W0:Y:S02]  /*0160*/  @!P1 LDS R5, [R8+0x4] ;  /* 0x0000040008059984 */ /* 0x000e240000000800 */
[----:B0-----:R-:W-:-:S05]  /*0170*/  @!P1 IMAD.IADD R7, R4, 0x1, R5 ;  /* 0x0000000104079824 */ /* 0x001fca00078e0205 */
[----:B------:R-:W-:Y:S01]  /*0180*/  @!P1 STS [R8+0x4], R7 ;  /* 0x0000040708009388 */ /* 0x000fe20000000800 */
[----:B------:R-:W-:Y:S06]  /*0190*/  BAR.SYNC.DEFER_BLOCKING 0x0 ;  /* 0x0000000000007b1d */ /* 0x000fec0000010000 */
[----:B------:R-:W-:Y:S04]  /*01a0*/  @!P0 LDS R2, [R8] ;  /* 0x0000000008028984 */ /* 0x000fe80000000800 */
[----:B------:R-:W0:Y:S02]  /*01b0*/  @!P0 LDS R5, [R8+0x8] ;  /* 0x0000080008058984 */ /* 0x000e240000000800 */
[----:B0-----:R-:W-:-:S02]  /*01c0*/  @!P0 IMAD.IADD R9, R2, 0x1, R5 ;  /* 0x0000000102098824 */ /* 0x001fc400078e0205 */
[----:B------:R-:W0:Y:S03]  /*01d0*/  LDC.64 R4, c[0x0][0x390] ;  /* 0x0000e400ff047b82 */ /* 0x000e260000000a00 */
[----:B------:R-:W-:Y:S05]  /*01e0*/  @!P0 STS [R8+0x8], R9 ;  /* 0x0000080908008388 */ /* 0x000fea0000000800 */
[----:B------:R-:W-:Y:S01]  /*01f0*/  BAR.SYNC.DEFER_BLOCKING 0x0 ;  /* 0x0000000000007b1d */ /* 0x000fe20000010000 */
[----:B-1----:R-:W-:-:S04]  /*0200*/  @!P1 LEA R6, P0, R0, R16, 0x2 ;  /* 0x0000001000069211 */ /* 0x002fc800078010ff */
[----:B------:R-:W-:-:S03]  /*0210*/  @!P1 LEA.HI.X R7, R0, R17, RZ, 0x2, P0 ;  /* 0x0000001100079211 */ /* 0x000fc600000f14ff */
[----:B------:R-:W1:Y:S01]  /*0220*/  LDC.64 R2, c[0x0][0x388] ;  /* 0x0000e200ff027b82 */ /* 0x000e620000000a00 */
[----:B0-----:R-:W-:Y:S01]  /*0230*/  IMAD.WIDE.U32 R4, R15, 0x4, R4 ;  /* 0x000000040f047825 */ /* 0x001fe200078e0004 */
[----:B------:R-:W0:Y:S04]  /*0240*/  @!P1 LDS R11, [R8] ;  /* 0x00000000080b9984 */ /* 0x000e280000000800 */
[----:B------:R-:W2:Y:S04]  /*0250*/  LDS R13, [UR4+0xc] ;  /* 0x00000c04ff0d7984 */ /* 0x000ea80008000800 */
[----:B0-----:R-:W-:Y:S04]  /*0260*/  @!P1 STG.E desc[UR6][R6.64+0x4], R11 ;  /* 0x0000040b06009986 */ /* 0x001fe8000c101906 */
[----:B-1----:R-:W-:Y:S04]  /*0270*/  STG.E desc[UR6][R2.64], RZ ;  /* 0x000000ff02007986 */ /* 0x002fe8000c101906 */
[----:B--2---:R-:W-:Y:S01]  /*0280*/  STG.E desc[UR6][R4.64], R13 ;  /* 0x0000000d04007986 */ /* 0x004fe2000c101906 */
[----:B------:R-:W-:Y:S05]  /*0290*/  EXIT ;  /* 0x000000000000794d */ /* 0x000fea0003800000 */
.L_x_3:
        /* <DEDUP_REMOVED lines=14> */
.L_x_7:


//--------------------- .nv.shared.reserved.0     --------------------------
	.section	.nv.shared.reserved.0,"aw",@nobits
	.weak		__nv_reservedSMEM_offset_0_alias
	.size		__nv_reservedSMEM_offset_0_alias, 0, 64
	.other		__nv_reservedSMEM_offset_0_alias,@"STO_CUDA_RESERVED_SHARED STV_DEFAULT"
__nv_reservedSMEM_offset_0_alias:
	.zero		0
	.zero		64


//--------------------- .nv.shared._Z11partialScanPjS_S_m --------------------------
	.section	.nv.shared._Z11partialScanPjS_S_m,"aw",@nobits
	.sectionflags	@""
	.align	4
.nv.shared._Z11partialScanPjS_S_m:
	.zero		1040


//--------------------- .nv.constant0._Z7scatterPjS_S_S_S_S_S_S_m --------------------------
	.section	.nv.constant0._Z7scatterPjS_S_S_S_S_S_S_m,"a",@progbits
	.sectionflags	@""
	.align	4
.nv.constant0._Z7scatterPjS_S_S_S_S_S_S_m:
	.zero		968


//--------------------- .nv.constant0._Z12mapPredicatePjS_S_im --------------------------
	.section	.nv.constant0._Z12mapPredicatePjS_S_im,"a",@progbits
	.sectionflags	@""
	.align	4
.nv.constant0._Z12mapPredicatePjS_S_im:
	.zero		936


//--------------------- .nv.constant0._Z7mapScanPjS_m --------------------------
	.section	.nv.constant0._Z7mapScanPjS_m,"a",@progbits
	.sectionflags	@""
	.align	4
.nv.constant0._Z7mapScanPjS_m:
	.zero		920


//--------------------- .nv.constant0._Z11partialScanPjS_S_m --------------------------
	.section	.nv.constant0._Z11partialScanPjS_S_m,"a",@progbits
	.sectionflags	@""
	.align	4
.nv.constant0._Z11partialScanPjS_S_m:
	.zero		928


//--------------------- SYMBOLS --------------------------

	.type		.nv.reservedSmem.offset0,@object
	.size		.nv.reservedSmem.offset0,0x4
	.type		.nv.reservedSmem.cap,@object
	.size		.nv.reservedSmem.cap,0x4
